	.headerflags	@"EF_CUDA_TEXMODE_UNIFIED EF_CUDA_64BIT_ADDRESS EF_CUDA_ACCELERATORS EF_CUDA_SM90 EF_CUDA_VIRTUAL_SM(EF_CUDA_SM90)"
	.elftype	@"ET_EXEC"


//--------------------- .nv.info                  --------------------------
	.section	.nv.info,"",@"SHT_CUDA_INFO"
	.align	4


	//----- nvinfo : EIATTR_REGCOUNT
	.align		4
        /*0000*/ 	.byte	0x04, 0x2f
        /*0002*/ 	.short	(.L_1 - .L_0)
	.align		4
.L_0:
        /*0004*/ 	.word	index@(triton_poi_fused_convolution_reflection_pad2d_40)
        /*0008*/ 	.word	0x00000010


	//----- nvinfo : EIATTR_MIN_STACK_SIZE
	.align		4
.L_1:
        /*000c*/ 	.byte	0x04, 0x12
        /*000e*/ 	.short	(.L_3 - .L_2)
	.align		4
.L_2:
        /*0010*/ 	.word	index@(triton_poi_fused_convolution_reflection_pad2d_40)
        /*0014*/ 	.word	0x00000000


	//----- nvinfo : EIATTR_FRAME_SIZE
	.align		4
.L_3:
        /*0018*/ 	.byte	0x04, 0x11
        /*001a*/ 	.short	(.L_5 - .L_4)
	.align		4
.L_4:
        /*001c*/ 	.word	index@(triton_poi_fused_convolution_reflection_pad2d_40)
        /*0020*/ 	.word	0x00000000


	//----- nvinfo : EIATTR_MIN_STACK_SIZE
	.align		4
.L_5:
        /*0024*/ 	.byte	0x04, 0x12
        /*0026*/ 	.short	(.L_7 - .L_6)
	.align		4
.L_6:
        /*0028*/ 	.word	index@(triton_poi_fused_convolution_reflection_pad2d_40)
        /*002c*/ 	.word	0x00000000
.L_7:


//--------------------- .nv.info.triton_poi_fused_convolution_reflection_pad2d_40 --------------------------
	.section	.nv.info.triton_poi_fused_convolution_reflection_pad2d_40,"",@"SHT_CUDA_INFO"
	.sectionflags	@""
	.align	4


	//----- nvinfo : EIATTR_CUDA_API_VERSION
	.align		4
        /*0000*/ 	.byte	0x04, 0x37
        /*0002*/ 	.short	(.L_9 - .L_8)
.L_8:
        /*0004*/ 	.word	0x0000007c


	//----- nvinfo : EIATTR_KPARAM_INFO
	.align		4
.L_9:
        /*0008*/ 	.byte	0x04, 0x17
        /*000a*/ 	.short	(.L_11 - .L_10)
.L_10:
        /*000c*/ 	.word	0x00000000
        /*0010*/ 	.short	0x0003
        /*0012*/ 	.short	0x0018
        /*0014*/ 	.byte	0x00, 0xf0, 0x11, 0x00


	//----- nvinfo : EIATTR_KPARAM_INFO
	.align		4
.L_11:
        /*0018*/ 	.byte	0x04, 0x17
        /*001a*/ 	.short	(.L_13 - .L_12)
.L_12:
        /*001c*/ 	.word	0x00000000
        /*0020*/ 	.short	0x0002
        /*0022*/ 	.short	0x0010
        /*0024*/ 	.byte	0x00, 0xf4, 0x21, 0x00


	//----- nvinfo : EIATTR_KPARAM_INFO
	.align		4
.L_13:
        /*0028*/ 	.byte	0x04, 0x17
        /*002a*/ 	.short	(.L_15 - .L_14)
.L_14:
        /*002c*/ 	.word	0x00000000
        /*0030*/ 	.short	0x0001
        /*0032*/ 	.short	0x0008
        /*0034*/ 	.byte	0x00, 0xf4, 0x21, 0x00


	//----- nvinfo : EIATTR_KPARAM_INFO
	.align		4
.L_15:
        /*0038*/ 	.byte	0x04, 0x17
        /*003a*/ 	.short	(.L_17 - .L_16)
.L_16:
        /*003c*/ 	.word	0x00000000
        /*0040*/ 	.short	0x0000
        /*0042*/ 	.short	0x0000
        /*0044*/ 	.byte	0x00, 0xf4, 0x21, 0x00


	//----- nvinfo : EIATTR_SPARSE_MMA_MASK
	.align		4
.L_17:
        /*0048*/ 	.byte	0x03, 0x50
        /*004a*/ 	.short	0x0000


	//----- nvinfo : EIATTR_MAXREG_COUNT
	.align		4
        /*004c*/ 	.byte	0x03, 0x1b
        /*004e*/ 	.short	0x00ff


	//----- nvinfo : EIATTR_EXIT_INSTR_OFFSETS
	.align		4
        /*0050*/ 	.byte	0x04, 0x1c
        /*0052*/ 	.short	(.L_19 - .L_18)


	//   ....[0]....
.L_18:
        /*0054*/ 	.word	0x000003f0


	//----- nvinfo : EIATTR_REQNTID
	.align		4
.L_19:
        /*0058*/ 	.byte	0x04, 0x10
        /*005a*/ 	.short	(.L_21 - .L_20)
.L_20:
        /*005c*/ 	.word	0x00000100
        /*0060*/ 	.word	0x00000001
        /*0064*/ 	.word	0x00000001


	//----- nvinfo : EIATTR_CBANK_PARAM_SIZE
	.align		4
.L_21:
        /*0068*/ 	.byte	0x03, 0x19
        /*006a*/ 	.short	0x001c


	//----- nvinfo : EIATTR_PARAM_CBANK
	.align		4
        /*006c*/ 	.byte	0x04, 0x0a
        /*006e*/ 	.short	(.L_23 - .L_22)
	.align		4
.L_22:
        /*0070*/ 	.word	index@(.nv.constant0.triton_poi_fused_convolution_reflection_pad2d_40)
        /*0074*/ 	.short	0x0210
        /*0076*/ 	.short	0x001c


	//----- nvinfo : EIATTR_SW_WAR
	.align		4
.L_23:
        /*0078*/ 	.byte	0x04, 0x36
        /*007a*/ 	.short	(.L_25 - .L_24)
.L_24:
        /*007c*/ 	.word	0x00000008
.L_25:


//--------------------- .nv.callgraph             --------------------------
	.section	.nv.callgraph,"",@"SHT_CUDA_CALLGRAPH"
	.align	4
	.sectionentsize	8
	.align		4
        /*0000*/ 	.word	0x00000000
	.align		4
        /*0004*/ 	.word	0xffffffff
	.align		4
        /*0008*/ 	.word	0x00000000
	.align		4
        /*000c*/ 	.word	0xfffffffe
	.align		4
        /*0010*/ 	.word	0x00000000
	.align		4
        /*0014*/ 	.word	0xfffffffd
	.align		4
        /*0018*/ 	.word	0x00000000
	.align		4
        /*001c*/ 	.word	0xfffffffc


//--------------------- .text.triton_poi_fused_convolution_reflection_pad2d_40 --------------------------
	.section	.text.triton_poi_fused_convolution_reflection_pad2d_40,"ax",@progbits
	.align	128
        .global         triton_poi_fused_convolution_reflection_pad2d_40
        .type           triton_poi_fused_convolution_reflection_pad2d_40,@function
        .size           triton_poi_fused_convolution_reflection_pad2d_40,(.L_x_1 - triton_poi_fused_convolution_reflection_pad2d_40)
        .other          triton_poi_fused_convolution_reflection_pad2d_40,@"STO_CUDA_ENTRY STV_DEFAULT"
triton_poi_fused_convolution_reflection_pad2d_40:
.text.triton_poi_fused_convolution_reflection_pad2d_40:
[----:B------:R-:W-:Y:S01]  /*0000*/  LDC R1, c[0x0][0x28] ;  /* 0x00000a00ff017b82 */ /* 0x000fe20000000800 */
[----:B------:R-:W1:Y:S01]  /*0010*/  S2R R0, SR_TID.X ;  /* 0x0000000000007919 */ /* 0x000e620000002100 */
[----:B------:R-:W-:Y:S01]  /*0020*/  ULDC.64 UR4, c[0x0][0x208] ;  /* 0x0000820000047ab9 */ /* 0x000fe20000000a00 */
[----:B------:R-:W2:Y:S01]  /*0030*/  S2R R3, SR_CTAID.X ;  /* 0x0000000000037919 */ /* 0x000ea20000002500 */
[----:B-1----:R-:W-:-:S05]  /*0040*/  IMAD.SHL.U32 R0, R0, 0x2, RZ ;  /* 0x0000000200007824 */ /* 0x002fca00078e00ff */
[----:B------:R-:W-:-:S05]  /*0050*/  LOP3.LUT R0, R0, 0x1fe, RZ, 0xc0, !PT ;  /* 0x000001fe00007812 */ /* 0x000fca00078ec0ff */
[----:B--2---:R-:W-:-:S04]  /*0060*/  IMAD R0, R3, 0x200, R0 ;  /* 0x0000020003007824 */ /* 0x004fc800078e0200 */
[----:B------:R-:W-:-:S04]  /*0070*/  IMAD.HI R3, R0, 0x38e38e39, RZ ;  /* 0x38e38e3900037827 */ /* 0x000fc800078e02ff */
[----:B------:R-:W-:Y:S01]  /*0080*/  VIADD R2, R0, 0x1 ;  /* 0x0000000100027836 */ /* 0x000fe20000000000 */
[----:B------:R-:W-:-:S04]  /*0090*/  SHF.R.U32.HI R4, RZ, 0x1f, R3 ;  /* 0x0000001fff047819 */ /* 0x000fc80000011603 */
[----:B------:R-:W-:Y:S01]  /*00a0*/  LEA.HI.SX32 R5, R3, R4, 0x1e ;  /* 0x0000000403057211 */ /* 0x000fe200078ff2ff */
[----:B------:R-:W-:-:S04]  /*00b0*/  IMAD.HI R3, R2, 0x38e38e39, RZ ;  /* 0x38e38e3902037827 */ /* 0x000fc800078e02ff */
[----:B------:R-:W-:Y:S01]  /*00c0*/  IMAD.HI R6, R5, 0x38e38e39, RZ ;  /* 0x38e38e3905067827 */ /* 0x000fe200078e02ff */
[----:B------:R-:W-:-:S04]  /*00d0*/  SHF.R.U32.HI R4, RZ, 0x1f, R3 ;  /* 0x0000001fff047819 */ /* 0x000fc80000011603 */
[----:B------:R-:W-:Y:S02]  /*00e0*/  SHF.R.U32.HI R7, RZ, 0x1f, R6 ;  /* 0x0000001fff077819 */ /* 0x000fe40000011606 */
[----:B------:R-:W-:Y:S01]  /*00f0*/  LEA.HI.SX32 R4, R3, R4, 0x1e ;  /* 0x0000000403047211 */ /* 0x000fe200078ff2ff */
[----:B------:R-:W-:Y:S01]  /*0100*/  IMAD R3, R5, 0x12, RZ ;  /* 0x0000001205037824 */ /* 0x000fe200078e02ff */
[----:B------:R-:W-:Y:S01]  /*0110*/  LEA.HI.SX32 R7, R6, R7, 0x1e ;  /* 0x0000000706077211 */ /* 0x000fe200078ff2ff */
[----:B------:R-:W-:-:S03]  /*0120*/  IMAD.HI R6, R0, 0x1948b0fd, RZ ;  /* 0x1948b0fd00067827 */ /* 0x000fc600078e02ff */
[----:B------:R-:W-:Y:S01]  /*0130*/  LOP3.LUT R9, RZ, R3, RZ, 0x33, !PT ;  /* 0x00000003ff097212 */ /* 0x000fe200078e33ff */
[----:B------:R-:W-:Y:S01]  /*0140*/  IMAD R4, R4, 0x12, RZ ;  /* 0x0000001204047824 */ /* 0x000fe200078e02ff */
[----:B------:R-:W-:Y:S01]  /*0150*/  SHF.R.U32.HI R3, RZ, 0x1f, R6 ;  /* 0x0000001fff037819 */ /* 0x000fe20000011606 */
[----:B------:R-:W-:Y:S01]  /*0160*/  IMAD R8, R7, 0x12, RZ ;  /* 0x0000001207087824 */ /* 0x000fe200078e02ff */
[----:B------:R-:W-:Y:S02]  /*0170*/  IADD3 R9, R0, R9, RZ ;  /* 0x0000000900097210 */ /* 0x000fe40007ffe0ff */
[----:B------:R-:W-:Y:S02]  /*0180*/  LOP3.LUT R7, RZ, R4, RZ, 0x33, !PT ;  /* 0x00000004ff077212 */ /* 0x000fe400078e33ff */
[----:B------:R-:W-:Y:S02]  /*0190*/  LOP3.LUT R8, RZ, R8, RZ, 0x33, !PT ;  /* 0x00000008ff087212 */ /* 0x000fe400078e33ff */
[----:B------:R-:W-:Y:S01]  /*01a0*/  IABS R10, R9 ;  /* 0x00000009000a7213 */ /* 0x000fe20000000000 */
[----:B------:R-:W-:Y:S01]  /*01b0*/  IMAD.IADD R7, R2, 0x1, R7 ;  /* 0x0000000102077824 */ /* 0x000fe200078e0207 */
[----:B------:R-:W-:Y:S01]  /*01c0*/  LEA.HI.SX32 R6, R6, R3, 0x1b ;  /* 0x0000000306067211 */ /* 0x000fe200078fdaff */
[----:B------:R-:W-:Y:S01]  /*01d0*/  IMAD.IADD R8, R5, 0x1, R8 ;  /* 0x0000000105087824 */ /* 0x000fe200078e0208 */
[----:B------:R-:W1:Y:S01]  /*01e0*/  LDC.64 R2, c[0x0][0x210] ;  /* 0x00008400ff027b82 */ /* 0x000e620000000a00 */
[----:B------:R-:W-:Y:S01]  /*01f0*/  VIADD R10, R10, 0xfffffff1 ;  /* 0xfffffff10a0a7836 */ /* 0x000fe20000000000 */
[----:B------:R-:W-:-:S02]  /*0200*/  IABS R7, R7 ;  /* 0x0000000700077213 */ /* 0x000fc40000000000 */
[----:B------:R-:W-:Y:S02]  /*0210*/  IABS R11, R8 ;  /* 0x00000008000b7213 */ /* 0x000fe40000000000 */
[----:B------:R-:W-:Y:S02]  /*0220*/  MOV R8, R7 ;  /* 0x0000000700087202 */ /* 0x000fe40000000f00 */
[----:B------:R-:W2:Y:S01]  /*0230*/  LDC.64 R4, c[0x0][0x218] ;  /* 0x00008600ff047b82 */ /* 0x000ea20000000a00 */
[----:B------:R-:W-:Y:S02]  /*0240*/  IABS R12, R10 ;  /* 0x0000000a000c7213 */ /* 0x000fe40000000000 */
[----:B------:R-:W-:Y:S01]  /*0250*/  VIADD R8, R8, 0xfffffff1 ;  /* 0xfffffff108087836 */ /* 0x000fe20000000000 */
[----:B------:R-:W-:Y:S02]  /*0260*/  SHF.R.S32.HI R7, RZ, 0x1f, R6 ;  /* 0x0000001fff077819 */ /* 0x000fe40000011406 */
[----:B------:R-:W-:-:S02]  /*0270*/  IADD3 R10, R11, -0xf, RZ ;  /* 0xfffffff10b0a7810 */ /* 0x000fc40007ffe0ff */
[----:B------:R-:W-:Y:S01]  /*0280*/  IABS R13, R8 ;  /* 0x00000008000d7213 */ /* 0x000fe20000000000 */
[----:B------:R-:W-:Y:S01]  /*0290*/  IMAD.MOV.U32 R8, RZ, RZ, R12 ;  /* 0x000000ffff087224 */ /* 0x000fe200078e000c */
[----:B------:R-:W-:Y:S02]  /*02a0*/  LEA.HI R7, R7, R6, RZ, 0x8 ;  /* 0x0000000607077211 */ /* 0x000fe400078f40ff */
[----:B------:R-:W-:Y:S02]  /*02b0*/  LEA R9, R6, 0xff, 0x8 ;  /* 0x000000ff06097811 */ /* 0x000fe400078e40ff */
[----:B------:R-:W-:Y:S01]  /*02c0*/  IABS R11, R10 ;  /* 0x0000000a000b7213 */ /* 0x000fe20000000000 */
[----:B------:R-:W-:Y:S01]  /*02d0*/  IMAD.MOV.U32 R10, RZ, RZ, R13 ;  /* 0x000000ffff0a7224 */ /* 0x000fe200078e000d */
[----:B------:R-:W-:Y:S02]  /*02e0*/  LOP3.LUT R7, R7, 0xffffff00, RZ, 0xc0, !PT ;  /* 0xffffff0007077812 */ /* 0x000fe400078ec0ff */
[----:B------:R-:W-:Y:S01]  /*02f0*/  IADD3 R8, R9, -R8, RZ ;  /* 0x8000000809087210 */ /* 0x000fe20007ffe0ff */
[----:B------:R-:W-:Y:S01]  /*0300*/  IMAD.IADD R10, R9, 0x1, -R10 ;  /* 0x00000001090a7824 */ /* 0x000fe200078e0a0a */
[----:B------:R-:W-:-:S03]  /*0310*/  IADD3 R7, R6, -R7, RZ ;  /* 0x8000000706077210 */ /* 0x000fc60007ffe0ff */
[C---:B------:R-:W-:Y:S02]  /*0320*/  IMAD R9, R11.reuse, -0x10, R8 ;  /* 0xfffffff00b097824 */ /* 0x040fe400078e0208 */
[----:B------:R-:W-:Y:S02]  /*0330*/  IMAD R11, R11, -0x10, R10 ;  /* 0xfffffff00b0b7824 */ /* 0x000fe400078e020a */
[----:B--2---:R-:W-:-:S04]  /*0340*/  IMAD.WIDE R6, R7, 0x4, R4 ;  /* 0x0000000407067825 */ /* 0x004fc800078e0204 */
[--C-:B-1----:R-:W-:Y:S02]  /*0350*/  IMAD.WIDE R4, R9, 0x4, R2.reuse ;  /* 0x0000000409047825 */ /* 0x102fe400078e0202 */
[----:B------:R-:W2:Y:S01]  /*0360*/  LDG.E.EL R7, desc[UR4][R6.64] ;  /* 0x0000000406077981 */ /* 0x000ea2000c2e1900 */
[----:B------:R-:W1:Y:S01]  /*0370*/  LDC.64 R8, c[0x0][0x220] ;  /* 0x00008800ff087b82 */ /* 0x000e620000000a00 */
[----:B------:R-:W-:Y:S02]  /*0380*/  IMAD.WIDE R2, R11, 0x4, R2 ;  /* 0x000000040b027825 */ /* 0x000fe400078e0202 */
[----:B------:R-:W2:Y:S04]  /*0390*/  LDG.E.EL R4, desc[UR4][R4.64] ;  /* 0x0000000404047981 */ /* 0x000ea8000c2e1900 */
[----:B------:R-:W3:Y:S01]  /*03a0*/  LDG.E.EL R2, desc[UR4][R2.64] ;  /* 0x0000000402027981 */ /* 0x000ee2000c2e1900 */
[----:B-1----:R-:W-:-:S04]  /*03b0*/  IMAD.WIDE R8, R0, 0x4, R8 ;  /* 0x0000000400087825 */ /* 0x002fc800078e0208 */
[--C-:B--2---:R-:W-:Y:S01]  /*03c0*/  FADD R10, R4, R7.reuse ;  /* 0x00000007040a7221 */ /* 0x104fe20000000000 */
[----:B---3--:R-:W-:-:S05]  /*03d0*/  FADD R11, R2, R7 ;  /* 0x00000007020b7221 */ /* 0x008fca0000000000 */
[----:B------:R-:W-:Y:S01]  /*03e0*/  STG.E.64 desc[UR4][R8.64], R10 ;  /* 0x0000000a08007986 */ /* 0x000fe2000c101b04 */
[----:B------:R-:W-:Y:S05]  /*03f0*/  EXIT ;  /* 0x000000000000794d */ /* 0x000fea0003800000 */
.L_x_0:
[----:B------:R-:W-:-:S00]  /*0400*/  BRA `(.L_x_0) ;  /* 0xfffffffc00fc7947 */ /* 0x000fc0000383ffff */
[----:B------:R-:W-:-:S00]  /*0410*/  NOP ;  /* 0x0000000000007918 */ /* 0x000fc00000000000 */
        /* <DEDUP_REMOVED lines=14> */
.L_x_1:


//--------------------- .nv.constant0.triton_poi_fused_convolution_reflection_pad2d_40 --------------------------
	.section	.nv.constant0.triton_poi_fused_convolution_reflection_pad2d_40,"a",@progbits
	.sectionflags	@""
	.align	4
.nv.constant0.triton_poi_fused_convolution_reflection_pad2d_40:
	.zero		556
